	.headerflags	@"EF_CUDA_TEXMODE_UNIFIED EF_CUDA_64BIT_ADDRESS EF_CUDA_ACCELERATORS EF_CUDA_SM90 EF_CUDA_VIRTUAL_SM(EF_CUDA_SM90)"
	.elftype	@"ET_EXEC"


//--------------------- .nv.info                  --------------------------
	.section	.nv.info,"",@"SHT_CUDA_INFO"
	.align	4


	//----- nvinfo : EIATTR_REGCOUNT
	.align		4
        /*0000*/ 	.byte	0x04, 0x2f
        /*0002*/ 	.short	(.L_1 - .L_0)
	.align		4
.L_0:
        /*0004*/ 	.word	index@(triton_poi_fused_hardtanh_mul_sigmoid_73)
        /*0008*/ 	.word	0x00000012


	//----- nvinfo : EIATTR_MIN_STACK_SIZE
	.align		4
.L_1:
        /*000c*/ 	.byte	0x04, 0x12
        /*000e*/ 	.short	(.L_3 - .L_2)
	.align		4
.L_2:
        /*0010*/ 	.word	index@(triton_poi_fused_hardtanh_mul_sigmoid_73)
        /*0014*/ 	.word	0x00000000


	//----- nvinfo : EIATTR_FRAME_SIZE
	.align		4
.L_3:
        /*0018*/ 	.byte	0x04, 0x11
        /*001a*/ 	.short	(.L_5 - .L_4)
	.align		4
.L_4:
        /*001c*/ 	.word	index@(triton_poi_fused_hardtanh_mul_sigmoid_73)
        /*0020*/ 	.word	0x00000000


	//----- nvinfo : EIATTR_MIN_STACK_SIZE
	.align		4
.L_5:
        /*0024*/ 	.byte	0x04, 0x12
        /*0026*/ 	.short	(.L_7 - .L_6)
	.align		4
.L_6:
        /*0028*/ 	.word	index@(triton_poi_fused_hardtanh_mul_sigmoid_73)
        /*002c*/ 	.word	0x00000000
.L_7:


//--------------------- .nv.info.triton_poi_fused_hardtanh_mul_sigmoid_73 --------------------------
	.section	.nv.info.triton_poi_fused_hardtanh_mul_sigmoid_73,"",@"SHT_CUDA_INFO"
	.sectionflags	@""
	.align	4


	//----- nvinfo : EIATTR_CUDA_API_VERSION
	.align		4
        /*0000*/ 	.byte	0x04, 0x37
        /*0002*/ 	.short	(.L_9 - .L_8)
.L_8:
        /*0004*/ 	.word	0x0000007c


	//----- nvinfo : EIATTR_KPARAM_INFO
	.align		4
.L_9:
        /*0008*/ 	.byte	0x04, 0x17
        /*000a*/ 	.short	(.L_11 - .L_10)
.L_10:
        /*000c*/ 	.word	0x00000000
        /*0010*/ 	.short	0x0002
        /*0012*/ 	.short	0x0010
        /*0014*/ 	.byte	0x00, 0xf0, 0x11, 0x00


	//----- nvinfo : EIATTR_KPARAM_INFO
	.align		4
.L_11:
        /*0018*/ 	.byte	0x04, 0x17
        /*001a*/ 	.short	(.L_13 - .L_12)
.L_12:
        /*001c*/ 	.word	0x00000000
        /*0020*/ 	.short	0x0001
        /*0022*/ 	.short	0x0008
        /*0024*/ 	.byte	0x00, 0xf4, 0x21, 0x00


	//----- nvinfo : EIATTR_KPARAM_INFO
	.align		4
.L_13:
        /*0028*/ 	.byte	0x04, 0x17
        /*002a*/ 	.short	(.L_15 - .L_14)
.L_14:
        /*002c*/ 	.word	0x00000000
        /*0030*/ 	.short	0x0000
        /*0032*/ 	.short	0x0000
        /*0034*/ 	.byte	0x00, 0xf4, 0x21, 0x00


	//----- nvinfo : EIATTR_SPARSE_MMA_MASK
	.align		4
.L_15:
        /*0038*/ 	.byte	0x03, 0x50
        /*003a*/ 	.short	0x0000


	//----- nvinfo : EIATTR_MAXREG_COUNT
	.align		4
        /*003c*/ 	.byte	0x03, 0x1b
        /*003e*/ 	.short	0x00ff


	//----- nvinfo : EIATTR_EXIT_INSTR_OFFSETS
	.align		4
        /*0040*/ 	.byte	0x04, 0x1c
        /*0042*/ 	.short	(.L_17 - .L_16)


	//   ....[0]....
.L_16:
        /*0044*/ 	.word	0x000006b0


	//   ....[1]....
        /*0048*/ 	.word	0x000006d0


	//----- nvinfo : EIATTR_REQNTID
	.align		4
.L_17:
        /*004c*/ 	.byte	0x04, 0x10
        /*004e*/ 	.short	(.L_19 - .L_18)
.L_18:
        /*0050*/ 	.word	0x00000080
        /*0054*/ 	.word	0x00000001
        /*0058*/ 	.word	0x00000001


	//----- nvinfo : EIATTR_CBANK_PARAM_SIZE
	.align		4
.L_19:
        /*005c*/ 	.byte	0x03, 0x19
        /*005e*/ 	.short	0x0014


	//----- nvinfo : EIATTR_PARAM_CBANK
	.align		4
        /*0060*/ 	.byte	0x04, 0x0a
        /*0062*/ 	.short	(.L_21 - .L_20)
	.align		4
.L_20:
        /*0064*/ 	.word	index@(.nv.constant0.triton_poi_fused_hardtanh_mul_sigmoid_73)
        /*0068*/ 	.short	0x0210
        /*006a*/ 	.short	0x0014


	//----- nvinfo : EIATTR_SW_WAR
	.align		4
.L_21:
        /*006c*/ 	.byte	0x04, 0x36
        /*006e*/ 	.short	(.L_23 - .L_22)
.L_22:
        /*0070*/ 	.word	0x00000008
.L_23:


//--------------------- .nv.callgraph             --------------------------
	.section	.nv.callgraph,"",@"SHT_CUDA_CALLGRAPH"
	.align	4
	.sectionentsize	8
	.align		4
        /*0000*/ 	.word	0x00000000
	.align		4
        /*0004*/ 	.word	0xffffffff
	.align		4
        /*0008*/ 	.word	0x00000000
	.align		4
        /*000c*/ 	.word	0xfffffffe
	.align		4
        /*0010*/ 	.word	0x00000000
	.align		4
        /*0014*/ 	.word	0xfffffffd
	.align		4
        /*0018*/ 	.word	0x00000000
	.align		4
        /*001c*/ 	.word	0xfffffffc


//--------------------- .text.triton_poi_fused_hardtanh_mul_sigmoid_73 --------------------------
	.section	.text.triton_poi_fused_hardtanh_mul_sigmoid_73,"ax",@progbits
	.align	128
        .global         triton_poi_fused_hardtanh_mul_sigmoid_73
        .type           triton_poi_fused_hardtanh_mul_sigmoid_73,@function
        .size           triton_poi_fused_hardtanh_mul_sigmoid_73,(.L_x_1 - triton_poi_fused_hardtanh_mul_sigmoid_73)
        .other          triton_poi_fused_hardtanh_mul_sigmoid_73,@"STO_CUDA_ENTRY STV_DEFAULT"
triton_poi_fused_hardtanh_mul_sigmoid_73:
.text.triton_poi_fused_hardtanh_mul_sigmoid_73:
[----:B------:R-:W0:Y:S02]  /*0000*/  LDC R1, c[0x0][0x28] ;  /* 0x00000a00ff017b82 */ /* 0x000e240000000800 */
[----:B------:R-:W1:Y:S01]  /*0010*/  S2R R0, SR_TID.X ;  /* 0x0000000000007919 */ /* 0x000e620000002100 */
[----:B------:R-:W-:Y:S01]  /*0020*/  HFMA2.MMA R2, -RZ, RZ, 0, 0 ;  /* 0x00000000ff027435 */ /* 0x000fe200000001ff */
[----:B------:R-:W2:Y:S01]  /*0030*/  LDC.64 R4, c[0x0][0x218] ;  /* 0x00008600ff047b82 */ /* 0x000ea20000000a00 */
[----:B------:R-:W-:Y:S01]  /*0040*/  MOV R8, RZ ;  /* 0x000000ff00087202 */ /* 0x000fe20000000f00 */
[----:B------:R-:W3:Y:S01]  /*0050*/  S2R R3, SR_CTAID.X ;  /* 0x0000000000037919 */ /* 0x000ee20000002500 */
[----:B------:R-:W-:Y:S01]  /*0060*/  ULDC.64 UR4, c[0x0][0x208] ;  /* 0x0000820000047ab9 */ /* 0x000fe20000000a00 */
[----:B-1----:R-:W-:-:S05]  /*0070*/  IMAD.SHL.U32 R0, R0, 0x4, RZ ;  /* 0x0000000400007824 */ /* 0x002fca00078e00ff */
[----:B------:R-:W-:-:S05]  /*0080*/  LOP3.LUT R0, R0, 0x1fc, RZ, 0xc0, !PT ;  /* 0x000001fc00007812 */ /* 0x000fca00078ec0ff */
[----:B---3--:R-:W-:-:S04]  /*0090*/  IMAD R3, R3, 0x200, R0 ;  /* 0x0000020003037824 */ /* 0x008fc800078e0200 */
[C---:B------:R-:W-:Y:S01]  /*00a0*/  IMAD.HI R0, R3.reuse, -0x4549a9ef, R2 ;  /* 0xbab6561103007827 */ /* 0x040fe200078e0202 */
[----:B------:R-:W-:-:S03]  /*00b0*/  ISETP.GE.AND P0, PT, R3, 0xaf80, PT ;  /* 0x0000af800300780c */ /* 0x000fc60003f06270 */
[----:B------:R-:W-:Y:S01]  /*00c0*/  VIADD R9, R3, 0x2 ;  /* 0x0000000203097836 */ /* 0x000fe20000000000 */
[----:B------:R-:W-:-:S03]  /*00d0*/  SHF.R.U32.HI R7, RZ, 0x1f, R0 ;  /* 0x0000001fff077819 */ /* 0x000fc60000011600 */
[----:B------:R-:W-:Y:S01]  /*00e0*/  IMAD.HI R6, R9, -0x4549a9ef, R8 ;  /* 0xbab6561109067827 */ /* 0x000fe200078e0208 */
[CC--:B------:R-:W-:Y:S02]  /*00f0*/  LEA.HI.SX32 R2, R0.reuse, R7.reuse, 0x17 ;  /* 0x0000000700027211 */ /* 0x0c0fe400078fbaff */
[----:B------:R-:W-:Y:S02]  /*0100*/  LEA.HI.SX32 R11, R0, R7, 0x13 ;  /* 0x00000007000b7211 */ /* 0x000fe400078f9aff */
[----:B------:R-:W-:Y:S01]  /*0110*/  SHF.R.U32.HI R7, RZ, 0x1f, R6 ;  /* 0x0000001fff077819 */ /* 0x000fe20000011606 */
[----:B------:R-:W-:-:S03]  /*0120*/  IMAD R2, R2, -0x2be, R3 ;  /* 0xfffffd4202027824 */ /* 0x000fc600078e0203 */
[----:B------:R-:W-:Y:S01]  /*0130*/  LEA.HI.SX32 R8, R6, R7, 0x17 ;  /* 0x0000000706087211 */ /* 0x000fe200078fbaff */
[----:B------:R-:W-:Y:S01]  /*0140*/  IMAD R15, R11, 0x2be, R2 ;  /* 0x000002be0b0f7824 */ /* 0x000fe200078e0202 */
[----:B------:R-:W-:-:S03]  /*0150*/  CS2R R6, SRZ ;  /* 0x0000000000067805 */ /* 0x000fc6000001ff00 */
[----:B------:R-:W-:Y:S02]  /*0160*/  IMAD R8, R8, -0x2be, R9 ;  /* 0xfffffd4208087824 */ /* 0x000fe400078e0209 */
[----:B--2---:R-:W-:Y:S01]  /*0170*/  IMAD.WIDE R14, R15, 0x4, R4 ;  /* 0x000000040f0e7825 */ /* 0x004fe200078e0204 */
[----:B------:R-:W-:-:S03]  /*0180*/  CS2R R12, SRZ ;  /* 0x00000000000c7805 */ /* 0x000fc6000001ff00 */
[----:B------:R-:W-:Y:S01]  /*0190*/  IMAD R11, R11, 0x2be, R8 ;  /* 0x000002be0b0b7824 */ /* 0x000fe200078e0208 */
[----:B------:R-:W2:Y:S01]  /*01a0*/  @!P0 LDG.E.EL.64 R6, desc[UR4][R14.64] ;  /* 0x000000040e068981 */ /* 0x000ea2000c2e1b00 */
[----:B------:R-:W1:Y:S02]  /*01b0*/  LDC.64 R8, c[0x0][0x210] ;  /* 0x00008400ff087b82 */ /* 0x000e640000000a00 */
[----:B------:R-:W-:-:S05]  /*01c0*/  IMAD.WIDE R4, R11, 0x4, R4 ;  /* 0x000000040b047825 */ /* 0x000fca00078e0204 */
[----:B------:R-:W3:Y:S01]  /*01d0*/  @!P0 LDG.E.EL.64 R12, desc[UR4][R4.64] ;  /* 0x00000004040c8981 */ /* 0x000ee2000c2e1b00 */
[----:B------:R-:W-:Y:S01]  /*01e0*/  CS2R R10, SRZ ;  /* 0x00000000000a7805 */ /* 0x000fe2000001ff00 */
[----:B-1----:R-:W-:Y:S01]  /*01f0*/  IMAD.WIDE R2, R3, 0x4, R8 ;  /* 0x0000000403027825 */ /* 0x002fe200078e0208 */
[----:B------:R-:W-:-:S06]  /*0200*/  CS2R R8, SRZ ;  /* 0x0000000000087805 */ /* 0x000fcc000001ff00 */
[----:B------:R-:W4:Y:S01]  /*0210*/  @!P0 LDG.E.128 R8, desc[UR4][R2.64] ;  /* 0x0000000402088981 */ /* 0x000f22000c1e1d00 */
[----:B--2---:R-:W-:Y:S01]  /*0220*/  FADD R7, RZ, -R7 ;  /* 0x80000007ff077221 */ /* 0x004fe20000000000 */
[----:B------:R-:W-:-:S03]  /*0230*/  FADD R6, RZ, -R6 ;  /* 0x80000006ff067221 */ /* 0x000fc60000000000 */
[----:B------:R-:W-:Y:S01]  /*0240*/  FMUL R7, R7, 1.4426950216293334961 ;  /* 0x3fb8aa3b07077820 */ /* 0x000fe20000400000 */
[----:B------:R-:W-:Y:S01]  /*0250*/  FMUL R6, R6, 1.4426950216293334961 ;  /* 0x3fb8aa3b06067820 */ /* 0x000fe20000400000 */
[----:B---3--:R-:W-:Y:S01]  /*0260*/  FADD R13, RZ, -R13 ;  /* 0x8000000dff0d7221 */ /* 0x008fe20000000000 */
[----:B------:R-:W-:Y:S02]  /*0270*/  FADD R12, RZ, -R12 ;  /* 0x8000000cff0c7221 */ /* 0x000fe40000000000 */
[----:B------:R-:W-:Y:S01]  /*0280*/  FSETP.GEU.AND P2, PT, R7, -126, PT ;  /* 0xc2fc00000700780b */ /* 0x000fe20003f4e000 */
[----:B------:R-:W-:Y:S01]  /*0290*/  FMUL R13, R13, 1.4426950216293334961 ;  /* 0x3fb8aa3b0d0d7820 */ /* 0x000fe20000400000 */
[----:B------:R-:W-:Y:S01]  /*02a0*/  FMUL R12, R12, 1.4426950216293334961 ;  /* 0x3fb8aa3b0c0c7820 */ /* 0x000fe20000400000 */
[----:B------:R-:W-:-:S03]  /*02b0*/  FSETP.GEU.AND P1, PT, R6, -126, PT ;  /* 0xc2fc00000600780b */ /* 0x000fc60003f2e000 */
[----:B------:R-:W-:Y:S02]  /*02c0*/  FSETP.GEU.AND P4, PT, R13, -126, PT ;  /* 0xc2fc00000d00780b */ /* 0x000fe40003f8e000 */
[----:B------:R-:W-:-:S05]  /*02d0*/  FSETP.GEU.AND P3, PT, R12, -126, PT ;  /* 0xc2fc00000c00780b */ /* 0x000fca0003f6e000 */
[----:B------:R-:W-:-:S03]  /*02e0*/  @!P2 FMUL R7, R7, 0.5 ;  /* 0x3f0000000707a820 */ /* 0x000fc60000400000 */
[----:B------:R-:W-:Y:S01]  /*02f0*/  @!P1 FMUL R6, R6, 0.5 ;  /* 0x3f00000006069820 */ /* 0x000fe20000400000 */
[----:B------:R-:W1:Y:S02]  /*0300*/  MUFU.EX2 R4, R7 ;  /* 0x0000000700047308 */ /* 0x000e640000000800 */
[----:B------:R-:W-:Y:S02]  /*0310*/  @!P4 FMUL R13, R13, 0.5 ;  /* 0x3f0000000d0dc820 */ /* 0x000fe40000400000 */
[----:B------:R-:W-:-:S04]  /*0320*/  @!P3 FMUL R12, R12, 0.5 ;  /* 0x3f0000000c0cb820 */ /* 0x000fc80000400000 */
[----:B------:R-:W2:Y:S01]  /*0330*/  MUFU.EX2 R0, R6 ;  /* 0x0000000600007308 */ /* 0x000ea20000000800 */
[----:B-1----:R-:W-:-:S07]  /*0340*/  @!P2 FMUL R4, R4, R4 ;  /* 0x000000040404a220 */ /* 0x002fce0000400000 */
[----:B------:R-:W1:Y:S01]  /*0350*/  MUFU.EX2 R14, R13 ;  /* 0x0000000d000e7308 */ /* 0x000e620000000800 */
[----:B------:R-:W-:Y:S01]  /*0360*/  FADD R4, R4, 1 ;  /* 0x3f80000004047421 */ /* 0x000fe20000000000 */
[----:B--2---:R-:W-:-:S06]  /*0370*/  @!P1 FMUL R0, R0, R0 ;  /* 0x0000000000009220 */ /* 0x004fcc0000400000 */
[----:B------:R2:W3:Y:S01]  /*0380*/  MUFU.EX2 R5, R12 ;  /* 0x0000000c00057308 */ /* 0x0004e20000000800 */
[----:B------:R-:W-:Y:S01]  /*0390*/  FSETP.GT.AND P2, PT, R4, 8.50705917302346158658e+37, PT ;  /* 0x7e8000000400780b */ /* 0x000fe20003f44000 */
[----:B------:R-:W-:Y:S01]  /*03a0*/  FADD R0, R0, 1 ;  /* 0x3f80000000007421 */ /* 0x000fe20000000000 */
[----:B-1----:R-:W-:-:S04]  /*03b0*/  @!P4 FMUL R14, R14, R14 ;  /* 0x0000000e0e0ec220 */ /* 0x002fc80000400000 */
[----:B------:R-:W-:Y:S01]  /*03c0*/  FSETP.GT.AND P1, PT, R0, 8.50705917302346158658e+37, PT ;  /* 0x7e8000000000780b */ /* 0x000fe20003f24000 */
[----:B--2---:R-:W-:Y:S02]  /*03d0*/  IMAD.MOV.U32 R12, RZ, RZ, 0x3e800000 ;  /* 0x3e800000ff0c7424 */ /* 0x004fe400078e00ff */
[----:B------:R-:W-:-:S04]  /*03e0*/  FADD R14, R14, 1 ;  /* 0x3f8000000e0e7421 */ /* 0x000fc80000000000 */
[----:B------:R-:W-:Y:S01]  /*03f0*/  @P2 FMUL R4, R4, 0.25 ;  /* 0x3e80000004042820 */ /* 0x000fe20000400000 */
[----:B---3--:R-:W-:Y:S01]  /*0400*/  @!P3 FMUL R5, R5, R5 ;  /* 0x000000050505b220 */ /* 0x008fe20000400000 */
[----:B------:R-:W-:Y:S02]  /*0410*/  FSETP.GT.AND P4, PT, R14, 8.50705917302346158658e+37, PT ;  /* 0x7e8000000e00780b */ /* 0x000fe40003f84000 */
[----:B------:R-:W-:Y:S01]  /*0420*/  FSEL R13, R12, 1, P2 ;  /* 0x3f8000000c0d7808 */ /* 0x000fe20001000000 */
[----:B------:R-:W-:Y:S01]  /*0430*/  FADD R5, R5, 1 ;  /* 0x3f80000005057421 */ /* 0x000fe20000000000 */
[----:B------:R-:W1:Y:S01]  /*0440*/  MUFU.RCP R4, R4 ;  /* 0x0000000400047308 */ /* 0x000e620000001000 */
[----:B------:R-:W-:Y:S01]  /*0450*/  @P1 FMUL R0, R0, 0.25 ;  /* 0x3e80000000001820 */ /* 0x000fe20000400000 */
[----:B------:R-:W-:Y:S02]  /*0460*/  FSEL R7, R12, 1, P1 ;  /* 0x3f8000000c077808 */ /* 0x000fe40000800000 */
[----:B------:R-:W-:-:S02]  /*0470*/  FSETP.GT.AND P3, PT, R5, 8.50705917302346158658e+37, PT ;  /* 0x7e8000000500780b */ /* 0x000fc40003f64000 */
[----:B------:R-:W-:Y:S02]  /*0480*/  FSEL R15, R12, 1, P4 ;  /* 0x3f8000000c0f7808 */ /* 0x000fe40002000000 */
[----:B------:R-:W2:Y:S01]  /*0490*/  MUFU.RCP R0, R0 ;  /* 0x0000000000007308 */ /* 0x000ea20000001000 */
[----:B------:R-:W-:Y:S01]  /*04a0*/  @P4 FMUL R14, R14, 0.25 ;  /* 0x3e8000000e0e4820 */ /* 0x000fe20000400000 */
[----:B------:R-:W-:Y:S01]  /*04b0*/  FSEL R12, R12, 1, P3 ;  /* 0x3f8000000c0c7808 */ /* 0x000fe20001800000 */
[----:B-1----:R-:W-:-:S05]  /*04c0*/  FMUL R6, R4, R13 ;  /* 0x0000000d04067220 */ /* 0x002fca0000400000 */
[----:B------:R-:W1:Y:S01]  /*04d0*/  MUFU.RCP R14, R14 ;  /* 0x0000000e000e7308 */ /* 0x000e620000001000 */
[----:B------:R-:W-:Y:S01]  /*04e0*/  @P3 FMUL R5, R5, 0.25 ;  /* 0x3e80000005053820 */ /* 0x000fe20000400000 */
[----:B----4-:R-:W-:Y:S01]  /*04f0*/  FMUL R6, R6, R9 ;  /* 0x0000000906067220 */ /* 0x010fe20000400000 */
[----:B--2---:R-:W-:-:S05]  /*0500*/  FMUL R7, R0, R7 ;  /* 0x0000000700077220 */ /* 0x004fca0000400000 */
[----:B------:R-:W2:Y:S01]  /*0510*/  MUFU.RCP R5, R5 ;  /* 0x0000000500057308 */ /* 0x000ea20000001000 */
[----:B------:R-:W-:Y:S01]  /*0520*/  FSETP.GTU.AND P1, PT, R6, RZ, PT ;  /* 0x000000ff0600720b */ /* 0x000fe20003f2c000 */
[----:B------:R-:W-:Y:S01]  /*0530*/  FMUL R7, R7, R8 ;  /* 0x0000000807077220 */ /* 0x000fe20000400000 */
[----:B-1----:R-:W-:-:S04]  /*0540*/  FMUL R0, R14, R15 ;  /* 0x0000000f0e007220 */ /* 0x002fc80000400000 */
[----:B------:R-:W-:Y:S01]  /*0550*/  FSETP.GTU.AND P3, PT, R7, RZ, PT ;  /* 0x000000ff0700720b */ /* 0x000fe20003f6c000 */
[----:B------:R-:W-:-:S03]  /*0560*/  FMUL R0, R0, R11 ;  /* 0x0000000b00007220 */ /* 0x000fc60000400000 */
[----:B------:R-:W-:Y:S01]  /*0570*/  FSEL R4, R7, RZ, P3 ;  /* 0x000000ff07047208 */ /* 0x000fe20001800000 */
[----:B--2---:R-:W-:Y:S01]  /*0580*/  FMUL R9, R5, R12 ;  /* 0x0000000c05097220 */ /* 0x004fe20000400000 */
[----:B------:R-:W-:Y:S02]  /*0590*/  FSEL R5, R6, RZ, P1 ;  /* 0x000000ff06057208 */ /* 0x000fe40000800000 */
[C---:B------:R-:W-:Y:S01]  /*05a0*/  FSETP.GTU.AND P1, PT, R0.reuse, RZ, PT ;  /* 0x000000ff0000720b */ /* 0x040fe20003f2c000 */
[----:B------:R-:W-:Y:S01]  /*05b0*/  FMUL R9, R9, R10 ;  /* 0x0000000a09097220 */ /* 0x000fe20000400000 */
[----:B------:R-:W-:Y:S02]  /*05c0*/  FSETP.GEU.AND P5, PT, R5, 6, PT ;  /* 0x40c000000500780b */ /* 0x000fe40003fae000 */
[----:B------:R-:W-:Y:S02]  /*05d0*/  FSEL R7, R0, RZ, P1 ;  /* 0x000000ff00077208 */ /* 0x000fe40000800000 */
[----:B------:R-:W-:-:S02]  /*05e0*/  FSETP.GTU.AND P2, PT, R9, RZ, PT ;  /* 0x000000ff0900720b */ /* 0x000fc40003f4c000 */
[----:B------:R-:W-:Y:S02]  /*05f0*/  FSETP.GEU.AND P4, PT, R4, 6, PT ;  /* 0x40c000000400780b */ /* 0x000fe40003f8e000 */
[----:B------:R-:W-:Y:S02]  /*0600*/  FSEL R6, R9, RZ, P2 ;  /* 0x000000ff09067208 */ /* 0x000fe40001000000 */
[----:B------:R-:W-:Y:S02]  /*0610*/  FSETP.GEU.AND P2, PT, R7, 6, PT ;  /* 0x40c000000700780b */ /* 0x000fe40003f4e000 */
[----:B------:R-:W-:Y:S02]  /*0620*/  FSETP.GEU.AND P1, PT, R6, 6, PT ;  /* 0x40c000000600780b */ /* 0x000fe40003f2e000 */
[----:B------:R-:W-:Y:S02]  /*0630*/  FSETP.NAN.AND P6, PT, R5, R5, PT ;  /* 0x000000050500720b */ /* 0x000fe40003fc8000 */
[----:B------:R-:W-:-:S02]  /*0640*/  FSETP.NAN.AND P3, PT, R4, R4, PT ;  /* 0x000000040400720b */ /* 0x000fc40003f68000 */
[----:B------:R-:W-:Y:S02]  /*0650*/  @P5 SEL R5, R5, 0x40c00000, P6 ;  /* 0x40c0000005055807 */ /* 0x000fe40003000000 */
[C---:B------:R-:W-:Y:S02]  /*0660*/  FSETP.NAN.AND P6, PT, R7.reuse, R7, PT ;  /* 0x000000070700720b */ /* 0x040fe40003fc8000 */
[----:B------:R-:W-:Y:S02]  /*0670*/  FSETP.NAN.AND P5, PT, R6, R6, PT ;  /* 0x000000060600720b */ /* 0x000fe40003fa8000 */
[----:B------:R-:W-:Y:S02]  /*0680*/  @P4 SEL R4, R4, 0x40c00000, P3 ;  /* 0x40c0000004044807 */ /* 0x000fe40001800000 */
[----:B------:R-:W-:Y:S02]  /*0690*/  @P2 SEL R7, R7, 0x40c00000, P6 ;  /* 0x40c0000007072807 */ /* 0x000fe40003000000 */
[----:B------:R-:W-:Y:S01]  /*06a0*/  @P1 SEL R6, R6, 0x40c00000, P5 ;  /* 0x40c0000006061807 */ /* 0x000fe20002800000 */
[----:B------:R-:W-:Y:S06]  /*06b0*/  @P0 EXIT ;  /* 0x000000000000094d */ /* 0x000fec0003800000 */
[----:B------:R-:W-:Y:S01]  /*06c0*/  STG.E.128 desc[UR4][R2.64], R4 ;  /* 0x0000000402007986 */ /* 0x000fe2000c101d04 */
[----:B------:R-:W-:Y:S05]  /*06d0*/  EXIT ;  /* 0x000000000000794d */ /* 0x000fea0003800000 */
.L_x_0:
[----:B------:R-:W-:-:S00]  /*06e0*/  BRA `(.L_x_0) ;  /* 0xfffffffc00fc7947 */ /* 0x000fc0000383ffff */
[----:B------:R-:W-:-:S00]  /*06f0*/  NOP ;  /* 0x0000000000007918 */ /* 0x000fc00000000000 */
        /* <DEDUP_REMOVED lines=8> */
.L_x_1:


//--------------------- .nv.constant0.triton_poi_fused_hardtanh_mul_sigmoid_73 --------------------------
	.section	.nv.constant0.triton_poi_fused_hardtanh_mul_sigmoid_73,"a",@progbits
	.sectionflags	@""
	.align	4
.nv.constant0.triton_poi_fused_hardtanh_mul_sigmoid_73:
	.zero		548
